	.headerflags	@"EF_CUDA_TEXMODE_UNIFIED EF_CUDA_64BIT_ADDRESS EF_CUDA_ACCELERATORS EF_CUDA_SM90 EF_CUDA_VIRTUAL_SM(EF_CUDA_SM90)"
	.elftype	@"ET_EXEC"


//--------------------- .nv.info                  --------------------------
	.section	.nv.info,"",@"SHT_CUDA_INFO"
	.align	4


	//----- nvinfo : EIATTR_REGCOUNT
	.align		4
        /*0000*/ 	.byte	0x04, 0x2f
        /*0002*/ 	.short	(.L_1 - .L_0)
	.align		4
.L_0:
        /*0004*/ 	.word	index@(triton_poi_fused_div_2)
        /*0008*/ 	.word	0x0000000e


	//----- nvinfo : EIATTR_MIN_STACK_SIZE
	.align		4
.L_1:
        /*000c*/ 	.byte	0x04, 0x12
        /*000e*/ 	.short	(.L_3 - .L_2)
	.align		4
.L_2:
        /*0010*/ 	.word	index@(triton_poi_fused_div_2)
        /*0014*/ 	.word	0x00000000


	//----- nvinfo : EIATTR_FRAME_SIZE
	.align		4
.L_3:
        /*0018*/ 	.byte	0x04, 0x11
        /*001a*/ 	.short	(.L_5 - .L_4)
	.align		4
.L_4:
        /*001c*/ 	.word	index@(triton_poi_fused_div_2)
        /*0020*/ 	.word	0x00000000


	//----- nvinfo : EIATTR_MIN_STACK_SIZE
	.align		4
.L_5:
        /*0024*/ 	.byte	0x04, 0x12
        /*0026*/ 	.short	(.L_7 - .L_6)
	.align		4
.L_6:
        /*0028*/ 	.word	index@(triton_poi_fused_div_2)
        /*002c*/ 	.word	0x00000000
.L_7:


//--------------------- .nv.info.triton_poi_fused_div_2 --------------------------
	.section	.nv.info.triton_poi_fused_div_2,"",@"SHT_CUDA_INFO"
	.sectionflags	@""
	.align	4


	//----- nvinfo : EIATTR_CUDA_API_VERSION
	.align		4
        /*0000*/ 	.byte	0x04, 0x37
        /*0002*/ 	.short	(.L_9 - .L_8)
.L_8:
        /*0004*/ 	.word	0x0000007c


	//----- nvinfo : EIATTR_KPARAM_INFO
	.align		4
.L_9:
        /*0008*/ 	.byte	0x04, 0x17
        /*000a*/ 	.short	(.L_11 - .L_10)
.L_10:
        /*000c*/ 	.word	0x00000000
        /*0010*/ 	.short	0x0003
        /*0012*/ 	.short	0x0018
        /*0014*/ 	.byte	0x00, 0xf0, 0x11, 0x00


	//----- nvinfo : EIATTR_KPARAM_INFO
	.align		4
.L_11:
        /*0018*/ 	.byte	0x04, 0x17
        /*001a*/ 	.short	(.L_13 - .L_12)
.L_12:
        /*001c*/ 	.word	0x00000000
        /*0020*/ 	.short	0x0002
        /*0022*/ 	.short	0x0010
        /*0024*/ 	.byte	0x00, 0xf4, 0x21, 0x00


	//----- nvinfo : EIATTR_KPARAM_INFO
	.align		4
.L_13:
        /*0028*/ 	.byte	0x04, 0x17
        /*002a*/ 	.short	(.L_15 - .L_14)
.L_14:
        /*002c*/ 	.word	0x00000000
        /*0030*/ 	.short	0x0001
        /*0032*/ 	.short	0x0008
        /*0034*/ 	.byte	0x00, 0xf4, 0x21, 0x00


	//----- nvinfo : EIATTR_KPARAM_INFO
	.align		4
.L_15:
        /*0038*/ 	.byte	0x04, 0x17
        /*003a*/ 	.short	(.L_17 - .L_16)
.L_16:
        /*003c*/ 	.word	0x00000000
        /*0040*/ 	.short	0x0000
        /*0042*/ 	.short	0x0000
        /*0044*/ 	.byte	0x00, 0xf4, 0x21, 0x00


	//----- nvinfo : EIATTR_SPARSE_MMA_MASK
	.align		4
.L_17:
        /*0048*/ 	.byte	0x03, 0x50
        /*004a*/ 	.short	0x0000


	//----- nvinfo : EIATTR_MAXREG_COUNT
	.align		4
        /*004c*/ 	.byte	0x03, 0x1b
        /*004e*/ 	.short	0x00ff


	//----- nvinfo : EIATTR_EXIT_INSTR_OFFSETS
	.align		4
        /*0050*/ 	.byte	0x04, 0x1c
        /*0052*/ 	.short	(.L_19 - .L_18)


	//   ....[0]....
.L_18:
        /*0054*/ 	.word	0x00000170


	//   ....[1]....
        /*0058*/ 	.word	0x00000190


	//----- nvinfo : EIATTR_REQNTID
	.align		4
.L_19:
        /*005c*/ 	.byte	0x04, 0x10
        /*005e*/ 	.short	(.L_21 - .L_20)
.L_20:
        /*0060*/ 	.word	0x00000080
        /*0064*/ 	.word	0x00000001
        /*0068*/ 	.word	0x00000001


	//----- nvinfo : EIATTR_CBANK_PARAM_SIZE
	.align		4
.L_21:
        /*006c*/ 	.byte	0x03, 0x19
        /*006e*/ 	.short	0x001c


	//----- nvinfo : EIATTR_PARAM_CBANK
	.align		4
        /*0070*/ 	.byte	0x04, 0x0a
        /*0072*/ 	.short	(.L_23 - .L_22)
	.align		4
.L_22:
        /*0074*/ 	.word	index@(.nv.constant0.triton_poi_fused_div_2)
        /*0078*/ 	.short	0x0210
        /*007a*/ 	.short	0x001c


	//----- nvinfo : EIATTR_SW_WAR
	.align		4
.L_23:
        /*007c*/ 	.byte	0x04, 0x36
        /*007e*/ 	.short	(.L_25 - .L_24)
.L_24:
        /*0080*/ 	.word	0x00000008
.L_25:


//--------------------- .nv.callgraph             --------------------------
	.section	.nv.callgraph,"",@"SHT_CUDA_CALLGRAPH"
	.align	4
	.sectionentsize	8
	.align		4
        /*0000*/ 	.word	0x00000000
	.align		4
        /*0004*/ 	.word	0xffffffff
	.align		4
        /*0008*/ 	.word	0x00000000
	.align		4
        /*000c*/ 	.word	0xfffffffe
	.align		4
        /*0010*/ 	.word	0x00000000
	.align		4
        /*0014*/ 	.word	0xfffffffd
	.align		4
        /*0018*/ 	.word	0x00000000
	.align		4
        /*001c*/ 	.word	0xfffffffc


//--------------------- .text.triton_poi_fused_div_2 --------------------------
	.section	.text.triton_poi_fused_div_2,"ax",@progbits
	.align	128
        .global         triton_poi_fused_div_2
        .type           triton_poi_fused_div_2,@function
        .size           triton_poi_fused_div_2,(.L_x_1 - triton_poi_fused_div_2)
        .other          triton_poi_fused_div_2,@"STO_CUDA_ENTRY STV_DEFAULT"
triton_poi_fused_div_2:
.text.triton_poi_fused_div_2:
[----:B------:R-:W0:Y:S02]  /*0000*/  LDC R1, c[0x0][0x28] ;  /* 0x00000a00ff017b82 */ /* 0x000e240000000800 */
[----:B------:R-:W1:Y:S01]  /*0010*/  LDC.64 R4, c[0x0][0x218] ;  /* 0x00008600ff047b82 */ /* 0x000e620000000a00 */
[----:B------:R-:W2:Y:S01]  /*0020*/  S2R R0, SR_TID.X ;  /* 0x0000000000007919 */ /* 0x000ea20000002100 */
[----:B------:R-:W-:Y:S01]  /*0030*/  ULDC.64 UR4, c[0x0][0x208] ;  /* 0x0000820000047ab9 */ /* 0x000fe20000000a00 */
[----:B------:R-:W3:Y:S05]  /*0040*/  S2R R9, SR_CTAID.X ;  /* 0x0000000000097919 */ /* 0x000eea0000002500 */
[----:B------:R-:W4:Y:S01]  /*0050*/  LDC.64 R2, c[0x0][0x210] ;  /* 0x00008400ff027b82 */ /* 0x000f220000000a00 */
[----:B------:R-:W-:-:S07]  /*0060*/  HFMA2.MMA R11, -RZ, RZ, 0, 0 ;  /* 0x00000000ff0b7435 */ /* 0x000fce00000001ff */
[----:B------:R-:W5:Y:S01]  /*0070*/  LDC.64 R6, c[0x0][0x220] ;  /* 0x00008800ff067b82 */ /* 0x000f620000000a00 */
[----:B-1----:R5:W5:Y:S01]  /*0080*/  LDG.E R8, desc[UR4][R4.64] ;  /* 0x0000000404087981 */ /* 0x002b62000c1e1900 */
[----:B--2---:R-:W-:-:S04]  /*0090*/  LOP3.LUT R0, R0, 0x7f, RZ, 0xc0, !PT ;  /* 0x0000007f00007812 */ /* 0x004fc800078ec0ff */
[----:B---3--:R-:W-:-:S04]  /*00a0*/  LEA R9, R9, R0, 0x7 ;  /* 0x0000000009097211 */ /* 0x008fc800078e38ff */
[C---:B------:R-:W-:Y:S01]  /*00b0*/  ISETP.GE.AND P2, PT, R9.reuse, 0x100, PT ;  /* 0x000001000900780c */ /* 0x040fe20003f46270 */
[----:B----4-:R-:W-:-:S12]  /*00c0*/  IMAD.WIDE R2, R9, 0x4, R2 ;  /* 0x0000000409027825 */ /* 0x010fd800078e0202 */
[----:B------:R-:W2:Y:S01]  /*00d0*/  @!P2 LDG.E R11, desc[UR4][R2.64] ;  /* 0x00000004020ba981 */ /* 0x000ea2000c1e1900 */
[----:B-----5:R-:W-:Y:S01]  /*00e0*/  IMAD.WIDE R4, R9, 0x4, R6 ;  /* 0x0000000409047825 */ /* 0x020fe200078e0206 */
[C---:B------:R-:W-:Y:S02]  /*00f0*/  FSETP.GT.AND P0, PT, |R8|.reuse, 8.50705917302346158658e+37, PT ;  /* 0x7e8000000800780b */ /* 0x040fe40003f04200 */
[----:B------:R-:W-:-:S11]  /*0100*/  FSETP.GEU.AND P1, PT, |R8|, 1.175494350822287508e-38, PT ;  /* 0x008000000800780b */ /* 0x000fd60003f2e200 */
[----:B------:R-:W-:-:S04]  /*0110*/  @P0 FMUL R8, R8, 0.25 ;  /* 0x3e80000008080820 */ /* 0x000fc80000400000 */
[----:B------:R-:W-:-:S06]  /*0120*/  @!P1 FMUL R8, R8, 16777216 ;  /* 0x4b80000008089820 */ /* 0x000fcc0000400000 */
[----:B------:R-:W1:Y:S01]  /*0130*/  MUFU.RCP R8, R8 ;  /* 0x0000000800087308 */ /* 0x000e620000001000 */
[----:B--2---:R-:W-:-:S04]  /*0140*/  @P0 FMUL R11, R11, 0.25 ;  /* 0x3e8000000b0b0820 */ /* 0x004fc80000400000 */
[----:B------:R-:W-:-:S04]  /*0150*/  @!P1 FMUL R11, R11, 16777216 ;  /* 0x4b8000000b0b9820 */ /* 0x000fc80000400000 */
[----:B-1----:R-:W-:Y:S01]  /*0160*/  FMUL R11, R8, R11 ;  /* 0x0000000b080b7220 */ /* 0x002fe20000400000 */
[----:B------:R-:W-:Y:S06]  /*0170*/  @P2 EXIT ;  /* 0x000000000000294d */ /* 0x000fec0003800000 */
[----:B------:R-:W-:Y:S01]  /*0180*/  STG.E desc[UR4][R4.64], R11 ;  /* 0x0000000b04007986 */ /* 0x000fe2000c101904 */
[----:B------:R-:W-:Y:S05]  /*0190*/  EXIT ;  /* 0x000000000000794d */ /* 0x000fea0003800000 */
.L_x_0:
[----:B------:R-:W-:-:S00]  /*01a0*/  BRA `(.L_x_0) ;  /* 0xfffffffc00fc7947 */ /* 0x000fc0000383ffff */
[----:B------:R-:W-:-:S00]  /*01b0*/  NOP ;  /* 0x0000000000007918 */ /* 0x000fc00000000000 */
        /* <DEDUP_REMOVED lines=12> */
.L_x_1:


//--------------------- .nv.constant0.triton_poi_fused_div_2 --------------------------
	.section	.nv.constant0.triton_poi_fused_div_2,"a",@progbits
	.sectionflags	@""
	.align	4
.nv.constant0.triton_poi_fused_div_2:
	.zero		556
